//
// Generated by NVIDIA NVVM Compiler
//
// Compiler Build ID: CL-36424714
// Cuda compilation tools, release 13.0, V13.0.88
// Based on NVVM 20.0.0
//

.version 9.0
.target sm_100
.address_size 64

	// .globl	_Z17mergeSmallBatch_kPPiS0_S0_ii

.visible .entry _Z17mergeSmallBatch_kPPiS0_S0_ii(
	.param .u64 .ptr .align 1 _Z17mergeSmallBatch_kPPiS0_S0_ii_param_0,
	.param .u64 .ptr .align 1 _Z17mergeSmallBatch_kPPiS0_S0_ii_param_1,
	.param .u64 .ptr .align 1 _Z17mergeSmallBatch_kPPiS0_S0_ii_param_2,
	.param .u32 _Z17mergeSmallBatch_kPPiS0_S0_ii_param_3,
	.param .u32 _Z17mergeSmallBatch_kPPiS0_S0_ii_param_4
)
{
	.reg .pred 	%p<16>;
	.reg .b32 	%r<42>;
	.reg .b64 	%rd<64>;

	ld.param.u64 	%rd14, [_Z17mergeSmallBatch_kPPiS0_S0_ii_param_0];
	ld.param.u64 	%rd15, [_Z17mergeSmallBatch_kPPiS0_S0_ii_param_1];
	ld.param.u64 	%rd16, [_Z17mergeSmallBatch_kPPiS0_S0_ii_param_2];
	ld.param.u32 	%r15, [_Z17mergeSmallBatch_kPPiS0_S0_ii_param_4];
	cvta.to.global.u64 	%rd1, %rd16;
	mov.u32 	%r16, %tid.x;
	rem.u32 	%r1, %r16, %r15;
	sub.s32 	%r17, %r16, %r1;
	cvt.u64.u32 	%rd2, %r17;
	cvt.s64.s32 	%rd3, %r15;
	and.b64  	%rd17, %rd3, -4294967296;
	setp.ne.s64 	%p1, %rd17, 0;
	@%p1 bra 	$L__BB0_2;
	cvt.u32.u64 	%r18, %rd3;
	cvt.u32.u64 	%r19, %rd2;
	div.u32 	%r20, %r19, %r18;
	cvt.u64.u32 	%rd62, %r20;
	bra.uni 	$L__BB0_3;
$L__BB0_2:
	div.u64 	%rd62, %rd2, %rd3;
$L__BB0_3:
	mov.u32 	%r21, %ntid.x;
	mov.u32 	%r22, %ctaid.x;
	mul.lo.s32 	%r23, %r21, %r22;
	div.u32 	%r24, %r23, %r15;
	cvt.u64.u32 	%rd18, %r24;
	add.s64 	%rd7, %rd62, %rd18;
	max.u32 	%r25, %r1, 2;
	add.s32 	%r38, %r25, -2;
	min.u32 	%r40, %r1, 2;
	cvta.to.global.u64 	%rd19, %rd14;
	shl.b64 	%rd20, %rd7, 3;
	add.s64 	%rd8, %rd19, %rd20;
	cvta.to.global.u64 	%rd21, %rd15;
	add.s64 	%rd9, %rd21, %rd20;
	mov.u32 	%r39, %r38;
$L__BB0_4:
	sub.s32 	%r26, %r40, %r38;
	shr.u32 	%r27, %r26, 31;
	add.s32 	%r28, %r26, %r27;
	shr.s32 	%r29, %r28, 1;
	abs.s32 	%r30, %r29;
	add.s32 	%r7, %r30, %r39;
	sub.s32 	%r8, %r40, %r30;
	setp.lt.s32 	%p2, %r8, 0;
	setp.gt.s32 	%p3, %r7, 2;
	or.pred  	%p4, %p2, %p3;
	@%p4 bra 	$L__BB0_18;
	setp.eq.s32 	%p5, %r8, 2;
	setp.eq.s32 	%p6, %r7, 0;
	or.pred  	%p7, %p5, %p6;
	@%p7 bra 	$L__BB0_7;
	ld.global.u64 	%rd22, [%rd8];
	cvta.to.global.u64 	%rd23, %rd22;
	mul.wide.u32 	%rd24, %r8, 4;
	add.s64 	%rd25, %rd23, %rd24;
	ld.global.u32 	%r32, [%rd25];
	ld.global.u64 	%rd26, [%rd9];
	cvta.to.global.u64 	%rd27, %rd26;
	mul.wide.s32 	%rd28, %r7, 4;
	add.s64 	%rd29, %rd27, %rd28;
	ld.global.u32 	%r33, [%rd29+-4];
	setp.le.s32 	%p8, %r32, %r33;
	@%p8 bra 	$L__BB0_18;
$L__BB0_7:
	setp.eq.s32 	%p9, %r7, 2;
	setp.eq.s32 	%p10, %r8, 0;
	or.pred  	%p11, %p9, %p10;
	@%p11 bra 	$L__BB0_9;
	ld.global.u64 	%rd30, [%rd8];
	cvta.to.global.u64 	%rd31, %rd30;
	add.s32 	%r40, %r8, -1;
	mul.wide.u32 	%rd32, %r40, 4;
	add.s64 	%rd33, %rd31, %rd32;
	ld.global.u32 	%r34, [%rd33];
	ld.global.u64 	%rd34, [%rd9];
	cvta.to.global.u64 	%rd35, %rd34;
	mul.wide.s32 	%rd36, %r7, 4;
	add.s64 	%rd37, %rd35, %rd36;
	ld.global.u32 	%r35, [%rd37];
	setp.gt.s32 	%p12, %r34, %r35;
	@%p12 bra 	$L__BB0_17;
$L__BB0_9:
	setp.lt.u32 	%p13, %r8, 2;
	@%p13 bra 	$L__BB0_13;
	ld.global.u64 	%rd63, [%rd9];
$L__BB0_11:
	cvta.to.global.u64 	%rd44, %rd63;
	mul.wide.s32 	%rd45, %r7, 4;
	add.s64 	%rd46, %rd44, %rd45;
	ld.global.u32 	%r37, [%rd46];
	add.s64 	%rd48, %rd1, %rd20;
	ld.global.u64 	%rd49, [%rd48];
	cvta.to.global.u64 	%rd50, %rd49;
	mul.wide.u32 	%rd51, %r1, 4;
	add.s64 	%rd52, %rd50, %rd51;
	st.global.u32 	[%rd52], %r37;
$L__BB0_12:
	ret;
$L__BB0_13:
	setp.ne.s32 	%p14, %r7, 2;
	ld.global.u64 	%rd11, [%rd8];
	@%p14 bra 	$L__BB0_15;
	cvta.to.global.u64 	%rd53, %rd11;
	mul.wide.u32 	%rd54, %r8, 4;
	add.s64 	%rd55, %rd53, %rd54;
	ld.global.u32 	%r41, [%rd55];
	bra.uni 	$L__BB0_16;
$L__BB0_15:
	cvta.to.global.u64 	%rd38, %rd11;
	mul.wide.u32 	%rd39, %r8, 4;
	add.s64 	%rd40, %rd38, %rd39;
	ld.global.u32 	%r41, [%rd40];
	ld.global.u64 	%rd63, [%rd9];
	cvta.to.global.u64 	%rd41, %rd63;
	mul.wide.s32 	%rd42, %r7, 4;
	add.s64 	%rd43, %rd41, %rd42;
	ld.global.u32 	%r36, [%rd43];
	setp.gt.s32 	%p15, %r41, %r36;
	@%p15 bra 	$L__BB0_11;
$L__BB0_16:
	add.s64 	%rd57, %rd1, %rd20;
	ld.global.u64 	%rd58, [%rd57];
	cvta.to.global.u64 	%rd59, %rd58;
	mul.wide.u32 	%rd60, %r1, 4;
	add.s64 	%rd61, %rd59, %rd60;
	st.global.u32 	[%rd61], %r41;
	bra.uni 	$L__BB0_12;
$L__BB0_17:
	add.s32 	%r39, %r7, 1;
	bra.uni 	$L__BB0_4;
$L__BB0_18:
	add.s32 	%r38, %r8, 1;
	bra.uni 	$L__BB0_4;

}


// ===== COMPILED SASS (sm_100) =====

	.target	sm_100

	.elftype	@"ET_EXEC"


//--------------------- .note.nv.tkinfo           --------------------------
	.section	.note.nv.tkinfo,"",@"SHT_NOTE"
	.sectionflags	@"SHF_NOTE_NV_TKINFO"
	.tkinfo
        /*0018*/ 	.word	0x00000002
        /*0030*/ 	.string	""
        /*0030*/ 	.string	"ptxas"
        /*0030*/ 	.string	"Cuda compilation tools, release 13.0, V13.0.88"
        /*0030*/ 	.string	"Build cuda_13.0.r13.0/compiler.36424714_0"
        /*0030*/ 	.string	"-arch sm_100 -m 64 "



//--------------------- .note.nv.cuinfo           --------------------------
	.section	.note.nv.cuinfo,"",@"SHT_NOTE"
	.sectionflags	@"SHF_NOTE_NV_CUINFO"
        /*0018*/ 	.short	0x0002
        /*001a*/ 	.short	0x0064
        /*001c*/ 	.short	0x0082
	.zero		2


//--------------------- .nv.info                  --------------------------
	.section	.nv.info,"",@"SHT_CUDA_INFO"
	.align	4


	//----- nvinfo : EIATTR_REGCOUNT
	.align		4
        /*0000*/ 	.byte	0x04, 0x2f
        /*0002*/ 	.short	(.L_1 - .L_0)
	.align		4
.L_0:
        /*0004*/ 	.word	index@(_Z17mergeSmallBatch_kPPiS0_S0_ii)
        /*0008*/ 	.word	0x00000013


	//----- nvinfo : EIATTR_FRAME_SIZE
	.align		4
.L_1:
        /*000c*/ 	.byte	0x04, 0x11
        /*000e*/ 	.short	(.L_3 - .L_2)
	.align		4
.L_2:
        /*0010*/ 	.word	index@($__internal_0_$__cuda_sm20_div_u64)
        /*0014*/ 	.word	0x00000000


	//----- nvinfo : EIATTR_FRAME_SIZE
	.align		4
.L_3:
        /*0018*/ 	.byte	0x04, 0x11
        /*001a*/ 	.short	(.L_5 - .L_4)
	.align		4
.L_4:
        /*001c*/ 	.word	index@(_Z17mergeSmallBatch_kPPiS0_S0_ii)
        /*0020*/ 	.word	0x00000000


	//----- nvinfo : EIATTR_MIN_STACK_SIZE
	.align		4
.L_5:
        /*0024*/ 	.byte	0x04, 0x12
        /*0026*/ 	.short	(.L_7 - .L_6)
	.align		4
.L_6:
        /*0028*/ 	.word	index@(_Z17mergeSmallBatch_kPPiS0_S0_ii)
        /*002c*/ 	.word	0x00000000
.L_7:


//--------------------- .nv.compat                --------------------------
	.section	.nv.compat,"",@"SHT_CUDA_COMPAT_INFO"
	.align	4
        /*0000*/ 	.byte	0x02, 0x09, 0x00, 0x00, 0x02, 0x02, 0x01, 0x00, 0x02, 0x05, 0x05, 0x00, 0x03, 0x07, 0x01, 0x01
        /*0010*/ 	.byte	0x02, 0x03, 0x00, 0x00, 0x02, 0x06, 0x01, 0x00, 0x04, 0x0b, 0x08, 0x00, 0x09, 0x00, 0x00, 0x00
        /*0020*/ 	.byte	0x00, 0x00, 0x00, 0x00


//--------------------- .nv.info._Z17mergeSmallBatch_kPPiS0_S0_ii --------------------------
	.section	.nv.info._Z17mergeSmallBatch_kPPiS0_S0_ii,"",@"SHT_CUDA_INFO"
	.sectionflags	@""
	.align	4


	//----- nvinfo : EIATTR_CUDA_API_VERSION
	.align		4
        /*0000*/ 	.byte	0x04, 0x37
        /*0002*/ 	.short	(.L_9 - .L_8)
.L_8:
        /*0004*/ 	.word	0x00000082


	//----- nvinfo : EIATTR_KPARAM_INFO
	.align		4
.L_9:
        /*0008*/ 	.byte	0x04, 0x17
        /*000a*/ 	.short	(.L_11 - .L_10)
.L_10:
        /*000c*/ 	.word	0x00000000
        /*0010*/ 	.short	0x0004
        /*0012*/ 	.short	0x001c
        /*0014*/ 	.byte	0x00, 0xf0, 0x11, 0x00


	//----- nvinfo : EIATTR_KPARAM_INFO
	.align		4
.L_11:
        /*0018*/ 	.byte	0x04, 0x17
        /*001a*/ 	.short	(.L_13 - .L_12)
.L_12:
        /*001c*/ 	.word	0x00000000
        /*0020*/ 	.short	0x0003
        /*0022*/ 	.short	0x0018
        /*0024*/ 	.byte	0x00, 0xf0, 0x11, 0x00


	//----- nvinfo : EIATTR_KPARAM_INFO
	.align		4
.L_13:
        /*0028*/ 	.byte	0x04, 0x17
        /*002a*/ 	.short	(.L_15 - .L_14)
.L_14:
        /*002c*/ 	.word	0x00000000
        /*0030*/ 	.short	0x0002
        /*0032*/ 	.short	0x0010
        /*0034*/ 	.byte	0x00, 0xf5, 0x21, 0x00


	//----- nvinfo : EIATTR_KPARAM_INFO
	.align		4
.L_15:
        /*0038*/ 	.byte	0x04, 0x17
        /*003a*/ 	.short	(.L_17 - .L_16)
.L_16:
        /*003c*/ 	.word	0x00000000
        /*0040*/ 	.short	0x0001
        /*0042*/ 	.short	0x0008
        /*0044*/ 	.byte	0x00, 0xf5, 0x21, 0x00


	//----- nvinfo : EIATTR_KPARAM_INFO
	.align		4
.L_17:
        /*0048*/ 	.byte	0x04, 0x17
        /*004a*/ 	.short	(.L_19 - .L_18)
.L_18:
        /*004c*/ 	.word	0x00000000
        /*0050*/ 	.short	0x0000
        /*0052*/ 	.short	0x0000
        /*0054*/ 	.byte	0x00, 0xf5, 0x21, 0x00


	//----- nvinfo : EIATTR_SPARSE_MMA_MASK
	.align		4
.L_19:
        /*0058*/ 	.byte	0x03, 0x50
        /*005a*/ 	.short	0x0000


	//----- nvinfo : EIATTR_MAXREG_COUNT
	.align		4
        /*005c*/ 	.byte	0x03, 0x1b
        /*005e*/ 	.short	0x00ff


	//----- nvinfo : EIATTR_MERCURY_ISA_VERSION
	.align		4
        /*0060*/ 	.byte	0x03, 0x5f
        /*0062*/ 	.short	0x0101


	//----- nvinfo : EIATTR_VRC_CTA_INIT_COUNT
	.align		4
        /*0064*/ 	.byte	0x02, 0x4a
	.zero		1
	.zero		1


	//----- nvinfo : EIATTR_EXIT_INSTR_OFFSETS
	.align		4
        /*0068*/ 	.byte	0x04, 0x1c
        /*006a*/ 	.short	(.L_21 - .L_20)


	//   ....[0]....
.L_20:
        /*006c*/ 	.word	0x000008f0


	//   ....[1]....
        /*0070*/ 	.word	0x00000990


	//----- nvinfo : EIATTR_CRS_STACK_SIZE
	.align		4
.L_21:
        /*0074*/ 	.byte	0x04, 0x1e
        /*0076*/ 	.short	(.L_23 - .L_22)
.L_22:
        /*0078*/ 	.word	0x00000000


	//----- nvinfo : EIATTR_CBANK_PARAM_SIZE
	.align		4
.L_23:
        /*007c*/ 	.byte	0x03, 0x19
        /*007e*/ 	.short	0x0020


	//----- nvinfo : EIATTR_PARAM_CBANK
	.align		4
        /*0080*/ 	.byte	0x04, 0x0a
        /*0082*/ 	.short	(.L_25 - .L_24)
	.align		4
.L_24:
        /*0084*/ 	.word	index@(.nv.constant0._Z17mergeSmallBatch_kPPiS0_S0_ii)
        /*0088*/ 	.short	0x0380
        /*008a*/ 	.short	0x0020


	//----- nvinfo : EIATTR_SW_WAR
	.align		4
.L_25:
        /*008c*/ 	.byte	0x04, 0x36
        /*008e*/ 	.short	(.L_27 - .L_26)
.L_26:
        /*0090*/ 	.word	0x00000008
.L_27:


//--------------------- .nv.callgraph             --------------------------
	.section	.nv.callgraph,"",@"SHT_CUDA_CALLGRAPH"
	.align	4
	.sectionentsize	8
	.align		4
        /*0000*/ 	.word	0x00000000
	.align		4
        /*0004*/ 	.word	0xffffffff
	.align		4
        /*0008*/ 	.word	0x00000000
	.align		4
        /*000c*/ 	.word	0xfffffffe
	.align		4
        /*0010*/ 	.word	0x00000000
	.align		4
        /*0014*/ 	.word	0xfffffffd
	.align		4
        /*0018*/ 	.word	0x00000000
	.align		4
        /*001c*/ 	.word	0xfffffffc


//--------------------- .text._Z17mergeSmallBatch_kPPiS0_S0_ii --------------------------
	.section	.text._Z17mergeSmallBatch_kPPiS0_S0_ii,"ax",@progbits
	.align	128
        .global         _Z17mergeSmallBatch_kPPiS0_S0_ii
        .type           _Z17mergeSmallBatch_kPPiS0_S0_ii,@function
        .size           _Z17mergeSmallBatch_kPPiS0_S0_ii,(.L_x_16 - _Z17mergeSmallBatch_kPPiS0_S0_ii)
        .other          _Z17mergeSmallBatch_kPPiS0_S0_ii,@"STO_CUDA_ENTRY STV_DEFAULT"
_Z17mergeSmallBatch_kPPiS0_S0_ii:
.text._Z17mergeSmallBatch_kPPiS0_S0_ii:
[----:B------:R-:W-:Y:S01]  /*0000*/  LDC R1, c[0x0][0x37c] ;  /* 0x0000df00ff017b82 */ /* 0x000fe20000000800 */
[----:B------:R-:W0:Y:S01]  /*0010*/  LDCU UR4, c[0x0][0x39c] ;  /* 0x00007380ff0477ac */ /* 0x000e220008000800 */
[----:B------:R-:W1:Y:S01]  /*0020*/  S2R R6, SR_TID.X ;  /* 0x0000000000067919 */ /* 0x000e620000002100 */
[----:B0-----:R-:W0:Y:S01]  /*0030*/  I2F.U32.RP R0, UR4 ;  /* 0x0000000400007d06 */ /* 0x001e220008209000 */
[----:B------:R-:W-:-:S04]  /*0040*/  USHF.R.S32.HI UR5, URZ, 0x1f, UR4 ;  /* 0x0000001fff057899 */ /* 0x000fc80008011404 */
[----:B------:R-:W-:-:S03]  /*0050*/  UISETP.NE.U32.AND UP0, UPT, UR5, URZ, UPT ;  /* 0x000000ff0500728c */ /* 0x000fc6000bf05070 */
[----:B0-----:R-:W0:Y:S02]  /*0060*/  MUFU.RCP R0, R0 ;  /* 0x0000000000007308 */ /* 0x001e240000001000 */
[----:B0-----:R-:W-:-:S06]  /*0070*/  VIADD R2, R0, 0xffffffe ;  /* 0x0ffffffe00027836 */ /* 0x001fcc0000000000 */
[----:B------:R0:W2:Y:S02]  /*0080*/  F2I.FTZ.U32.TRUNC.NTZ R3, R2 ;  /* 0x0000000200037305 */ /* 0x0000a4000021f000 */
[----:B0-----:R-:W-:Y:S02]  /*0090*/  IMAD.MOV.U32 R2, RZ, RZ, RZ ;  /* 0x000000ffff027224 */ /* 0x001fe400078e00ff */
[----:B--2---:R-:W-:-:S04]  /*00a0*/  IMAD.MOV R5, RZ, RZ, -R3 ;  /* 0x000000ffff057224 */ /* 0x004fc800078e0a03 */
[----:B------:R-:W-:-:S04]  /*00b0*/  IMAD R5, R5, UR4, RZ ;  /* 0x0000000405057c24 */ /* 0x000fc8000f8e02ff */
[----:B------:R-:W-:-:S06]  /*00c0*/  IMAD.HI.U32 R3, R3, R5, R2 ;  /* 0x0000000503037227 */ /* 0x000fcc00078e0002 */
[----:B-1----:R-:W-:-:S05]  /*00d0*/  IMAD.HI.U32 R4, R3, R6, RZ ;  /* 0x0000000603047227 */ /* 0x002fca00078e00ff */
[----:B------:R-:W-:-:S05]  /*00e0*/  IADD3 R5, PT, PT, -R4, RZ, RZ ;  /* 0x000000ff04057210 */ /* 0x000fca0007ffe1ff */
[----:B------:R-:W-:Y:S01]  /*00f0*/  IMAD R0, R5, UR4, R6 ;  /* 0x0000000405007c24 */ /* 0x000fe2000f8e0206 */
[----:B------:R-:W-:-:S04]  /*0100*/  LOP3.LUT R5, RZ, UR4, RZ, 0x33, !PT ;  /* 0x00000004ff057c12 */ /* 0x000fc8000f8e33ff */
[----:B------:R-:W-:-:S13]  /*0110*/  ISETP.GE.U32.AND P0, PT, R0, UR4, PT ;  /* 0x0000000400007c0c */ /* 0x000fda000bf06070 */
[----:B------:R-:W-:Y:S01]  /*0120*/  @P0 VIADD R0, R0, -UR4 ;  /* 0x8000000400000c36 */ /* 0x000fe20008000000 */
[----:B------:R-:W-:-:S04]  /*0130*/  ISETP.NE.U32.AND P0, PT, RZ, UR4, PT ;  /* 0x00000004ff007c0c */ /* 0x000fc8000bf05070 */
[----:B------:R-:W-:-:S13]  /*0140*/  ISETP.GE.U32.AND P1, PT, R0, UR4, PT ;  /* 0x0000000400007c0c */ /* 0x000fda000bf26070 */
[----:B------:R-:W-:-:S05]  /*0150*/  @P1 VIADD R0, R0, -UR4 ;  /* 0x8000000400001c36 */ /* 0x000fca0008000000 */
[----:B------:R-:W-:-:S05]  /*0160*/  SEL R0, R5, R0, !P0 ;  /* 0x0000000005007207 */ /* 0x000fca0004000000 */
[----:B------:R-:W-:Y:S01]  /*0170*/  IMAD.IADD R2, R6, 0x1, -R0 ;  /* 0x0000000106027824 */ /* 0x000fe200078e0a00 */
[----:B------:R-:W-:Y:S06]  /*0180*/  BRA.U UP0, `(.L_x_0) ;  /* 0x00000001002c7547 */ /* 0x000fec000b800000 */
[----:B------:R-:W-:-:S05]  /*0190*/  IMAD.HI.U32 R4, R3, R2, RZ ;  /* 0x0000000203047227 */ /* 0x000fca00078e00ff */
[----:B------:R-:W-:-:S05]  /*01a0*/  IADD3 R3, PT, PT, -R4, RZ, RZ ;  /* 0x000000ff04037210 */ /* 0x000fca0007ffe1ff */
[----:B------:R-:W-:Y:S02]  /*01b0*/  IMAD R2, R3, UR4, R2 ;  /* 0x0000000403027c24 */ /* 0x000fe4000f8e0202 */
[----:B------:R-:W-:-:S03]  /*01c0*/  HFMA2 R3, -RZ, RZ, 0, 0 ;  /* 0x00000000ff037431 */ /* 0x000fc600000001ff */
[----:B------:R-:W-:-:S13]  /*01d0*/  ISETP.GE.U32.AND P1, PT, R2, UR4, PT ;  /* 0x0000000402007c0c */ /* 0x000fda000bf26070 */
[----:B------:R-:W-:Y:S02]  /*01e0*/  @P1 VIADD R2, R2, -UR4 ;  /* 0x8000000402021c36 */ /* 0x000fe40008000000 */
[----:B------:R-:W-:-:S03]  /*01f0*/  @P1 VIADD R4, R4, 0x1 ;  /* 0x0000000104041836 */ /* 0x000fc60000000000 */
[----:B------:R-:W-:-:S13]  /*0200*/  ISETP.GE.U32.AND P2, PT, R2, UR4, PT ;  /* 0x0000000402007c0c */ /* 0x000fda000bf46070 */
[----:B------:R-:W-:-:S05]  /*0210*/  @P2 VIADD R4, R4, 0x1 ;  /* 0x0000000104042836 */ /* 0x000fca0000000000 */
[----:B------:R-:W-:Y:S01]  /*0220*/  SEL R2, R5, R4, !P0 ;  /* 0x0000000405027207 */ /* 0x000fe20004000000 */
[----:B------:R-:W-:Y:S06]  /*0230*/  BRA `(.L_x_1) ;  /* 0x0000000000087947 */ /* 0x000fec0003800000 */
.L_x_0:
[----:B------:R-:W-:-:S07]  /*0240*/  MOV R4, 0x260 ;  /* 0x0000026000047802 */ /* 0x000fce0000000f00 */
[----:B------:R-:W-:Y:S05]  /*0250*/  CALL.REL.NOINC `($__internal_0_$__cuda_sm20_div_u64) ;  /* 0x0000000400d07944 */ /* 0x000fea0003c00000 */
.L_x_1:
[----:B------:R-:W0:Y:S01]  /*0260*/  LDC R7, c[0x0][0x39c] ;  /* 0x0000e700ff077b82 */ /* 0x000e220000000800 */
[----:B------:R-:W1:Y:S01]  /*0270*/  LDCU UR4, c[0x0][0x360] ;  /* 0x00006c00ff0477ac */ /* 0x000e620008000800 */
[C---:B------:R-:W-:Y:S01]  /*0280*/  VIMNMX.U32 R10, PT, PT, R0.reuse, 0x2, !PT ;  /* 0x00000002000a7848 */ /* 0x040fe20007fe0000 */
[----:B------:R-:W-:Y:S01]  /*0290*/  BSSY.RECONVERGENT B1, `(.L_x_2) ;  /* 0x000004b000017945 */ /* 0x000fe20003800200 */
[----:B------:R-:W-:Y:S01]  /*02a0*/  VIMNMX.U32 R11, PT, PT, R0, 0x2, PT ;  /* 0x00000002000b7848 */ /* 0x000fe20003fe0000 */
[----:B------:R-:W2:Y:S02]  /*02b0*/  LDCU.128 UR8, c[0x0][0x380] ;  /* 0x00007000ff0877ac */ /* 0x000ea40008000c00 */
[----:B------:R-:W-:Y:S01]  /*02c0*/  VIADD R10, R10, 0xfffffffe ;  /* 0xfffffffe0a0a7836 */ /* 0x000fe20000000000 */
[----:B------:R-:W1:Y:S03]  /*02d0*/  S2UR UR5, SR_CTAID.X ;  /* 0x00000000000579c3 */ /* 0x000e660000002500 */
[----:B------:R-:W-:Y:S01]  /*02e0*/  IMAD.MOV.U32 R16, RZ, RZ, R10 ;  /* 0x000000ffff107224 */ /* 0x000fe200078e000a */
[----:B0-----:R-:W0:Y:S01]  /*02f0*/  I2F.U32.RP R6, R7 ;  /* 0x0000000700067306 */ /* 0x001e220000209000 */
[----:B------:R-:W-:Y:S01]  /*0300*/  ISETP.NE.U32.AND P2, PT, R7, RZ, PT ;  /* 0x000000ff0700720c */ /* 0x000fe20003f45070 */
[----:B-1----:R-:W-:-:S06]  /*0310*/  UIMAD UR4, UR4, UR5, URZ ;  /* 0x00000005040472a4 */ /* 0x002fcc000f8e02ff */
[----:B0-----:R-:W0:Y:S02]  /*0320*/  MUFU.RCP R6, R6 ;  /* 0x0000000600067308 */ /* 0x001e240000001000 */
[----:B0-----:R-:W-:-:S06]  /*0330*/  VIADD R8, R6, 0xffffffe ;  /* 0x0ffffffe06087836 */ /* 0x001fcc0000000000 */
[----:B------:R-:W0:Y:S02]  /*0340*/  F2I.FTZ.U32.TRUNC.NTZ R5, R8 ;  /* 0x0000000800057305 */ /* 0x000e24000021f000 */
[----:B0-----:R-:W-:-:S04]  /*0350*/  IMAD.MOV R4, RZ, RZ, -R5 ;  /* 0x000000ffff047224 */ /* 0x001fc800078e0a05 */
[----:B------:R-:W-:Y:S02]  /*0360*/  IMAD R9, R4, R7, RZ ;  /* 0x0000000704097224 */ /* 0x000fe400078e02ff */
[----:B------:R-:W-:-:S04]  /*0370*/  IMAD.MOV.U32 R4, RZ, RZ, RZ ;  /* 0x000000ffff047224 */ /* 0x000fc800078e00ff */
[----:B------:R-:W-:-:S06]  /*0380*/  IMAD.HI.U32 R5, R5, R9, R4 ;  /* 0x0000000905057227 */ /* 0x000fcc00078e0004 */
[----:B------:R-:W-:-:S05]  /*0390*/  IMAD.HI.U32 R5, R5, UR4, RZ ;  /* 0x0000000405057c27 */ /* 0x000fca000f8e00ff */
[----:B------:R-:W-:-:S05]  /*03a0*/  IADD3 R4, PT, PT, -R5, RZ, RZ ;  /* 0x000000ff05047210 */ /* 0x000fca0007ffe1ff */
[----:B------:R-:W-:Y:S01]  /*03b0*/  IMAD R4, R7, R4, UR4 ;  /* 0x0000000407047e24 */ /* 0x000fe2000f8e0204 */
[----:B------:R-:W0:Y:S04]  /*03c0*/  LDCU.64 UR4, c[0x0][0x358] ;  /* 0x00006b00ff0477ac */ /* 0x000e280008000a00 */
[----:B------:R-:W-:-:S13]  /*03d0*/  ISETP.GE.U32.AND P0, PT, R4, R7, PT ;  /* 0x000000070400720c */ /* 0x000fda0003f06070 */
[----:B------:R-:W-:Y:S02]  /*03e0*/  @P0 IMAD.IADD R4, R4, 0x1, -R7 ;  /* 0x0000000104040824 */ /* 0x000fe400078e0a07 */
[----:B------:R-:W-:-:S03]  /*03f0*/  @P0 VIADD R5, R5, 0x1 ;  /* 0x0000000105050836 */ /* 0x000fc60000000000 */
[----:B------:R-:W-:-:S13]  /*0400*/  ISETP.GE.U32.AND P1, PT, R4, R7, PT ;  /* 0x000000070400720c */ /* 0x000fda0003f26070 */
[----:B------:R-:W-:Y:S01]  /*0410*/  @P1 VIADD R5, R5, 0x1 ;  /* 0x0000000105051836 */ /* 0x000fe20000000000 */
[----:B------:R-:W-:-:S04]  /*0420*/  @!P2 LOP3.LUT R5, RZ, R7, RZ, 0x33, !PT ;  /* 0x00000007ff05a212 */ /* 0x000fc800078e33ff */
[----:B------:R-:W-:-:S04]  /*0430*/  IADD3 R5, P0, PT, R5, R2, RZ ;  /* 0x0000000205057210 */ /* 0x000fc80007f1e0ff */
[----:B------:R-:W-:Y:S01]  /*0440*/  IADD3.X R6, PT, PT, RZ, R3, RZ, P0, !PT ;  /* 0x00000003ff067210 */ /* 0x000fe200007fe4ff */
[----:B------:R-:W-:-:S03]  /*0450*/  IMAD.SHL.U32 R7, R5, 0x8, RZ ;  /* 0x0000000805077824 */ /* 0x000fc600078e00ff */
[----:B------:R-:W-:Y:S02]  /*0460*/  SHF.L.U64.HI R6, R5, 0x3, R6 ;  /* 0x0000000305067819 */ /* 0x000fe40000010206 */
[C---:B--2---:R-:W-:Y:S02]  /*0470*/  IADD3 R2, P0, PT, R7.reuse, UR8, RZ ;  /* 0x0000000807027c10 */ /* 0x044fe4000ff1e0ff */
[----:B------:R-:W-:Y:S02]  /*0480*/  IADD3 R4, P1, PT, R7, UR10, RZ ;  /* 0x0000000a07047c10 */ /* 0x000fe4000ff3e0ff */
[C---:B------:R-:W-:Y:S02]  /*0490*/  IADD3.X R3, PT, PT, R6.reuse, UR9, RZ, P0, !PT ;  /* 0x0000000906037c10 */ /* 0x040fe400087fe4ff */
[----:B0-----:R-:W-:-:S09]  /*04a0*/  IADD3.X R5, PT, PT, R6, UR11, RZ, P1, !PT ;  /* 0x0000000b06057c10 */ /* 0x001fd20008ffe4ff */
.L_x_9:
[----:B------:R-:W-:Y:S01]  /*04b0*/  BSSY.RECONVERGENT B2, `(.L_x_3) ;  /* 0x000001b000027945 */ /* 0x000fe20003800200 */
.L_x_7:
[----:B------:R-:W-:Y:S01]  /*04c0*/  IADD3 R8, PT, PT, -R10, R11, RZ ;  /* 0x0000000b0a087210 */ /* 0x000fe20007ffe1ff */
[----:B------:R-:W-:Y:S03]  /*04d0*/  BSSY.RELIABLE B0, `(.L_x_4) ;  /* 0x0000016000007945 */ /* 0x000fe60003800100 */
[----:B------:R-:W-:-:S04]  /*04e0*/  LEA.HI R8, R8, R8, RZ, 0x1 ;  /* 0x0000000808087211 */ /* 0x000fc800078f08ff */
[----:B------:R-:W-:-:S04]  /*04f0*/  SHF.R.S32.HI R8, RZ, 0x1, R8 ;  /* 0x00000001ff087819 */ /* 0x000fc80000011408 */
[----:B------:R-:W-:-:S05]  /*0500*/  IABS R8, R8 ;  /* 0x0000000800087213 */ /* 0x000fca0000000000 */
[--C-:B------:R-:W-:Y:S02]  /*0510*/  IMAD.IADD R9, R16, 0x1, R8.reuse ;  /* 0x0000000110097824 */ /* 0x100fe400078e0208 */
[----:B------:R-:W-:-:S03]  /*0520*/  IMAD.IADD R8, R11, 0x1, -R8 ;  /* 0x000000010b087824 */ /* 0x000fc600078e0a08 */
[----:B------:R-:W-:-:S04]  /*0530*/  ISETP.GT.AND P0, PT, R9, 0x2, PT ;  /* 0x000000020900780c */ /* 0x000fc80003f04270 */
[----:B------:R-:W-:-:S13]  /*0540*/  ISETP.LT.OR P0, PT, R8, RZ, P0 ;  /* 0x000000ff0800720c */ /* 0x000fda0000701670 */
[----:B------:R-:W-:Y:S05]  /*0550*/  @P0 BRA `(.L_x_5) ;  /* 0x0000000000340947 */ /* 0x000fea0003800000 */
[----:B------:R-:W-:-:S04]  /*0560*/  ISETP.NE.AND P0, PT, R9, RZ, PT ;  /* 0x000000ff0900720c */ /* 0x000fc80003f05270 */
[----:B------:R-:W-:-:S13]  /*0570*/  ISETP.EQ.OR P0, PT, R8, 0x2, !P0 ;  /* 0x000000020800780c */ /* 0x000fda0004702670 */
[----:B------:R-:W-:Y:S05]  /*0580*/  @P0 BREAK.RELIABLE B0 ;  /* 0x0000000000000942 */ /* 0x000fea0003800100 */
[----:B------:R-:W-:Y:S05]  /*0590*/  @P0 BRA `(.L_x_6) ;  /* 0x0000000000300947 */ /* 0x000fea0003800000 */
[----:B------:R-:W2:Y:S04]  /*05a0*/  LDG.E.64 R12, desc[UR4][R2.64] ;  /* 0x00000004020c7981 */ /* 0x000ea8000c1e1b00 */
[----:B------:R-:W3:Y:S01]  /*05b0*/  LDG.E.64 R14, desc[UR4][R4.64] ;  /* 0x00000004040e7981 */ /* 0x000ee2000c1e1b00 */
[----:B--2---:R-:W-:-:S04]  /*05c0*/  IMAD.WIDE.U32 R12, R8, 0x4, R12 ;  /* 0x00000004080c7825 */ /* 0x004fc800078e000c */
[----:B---3--:R-:W-:Y:S02]  /*05d0*/  IMAD.WIDE R14, R9, 0x4, R14 ;  /* 0x00000004090e7825 */ /* 0x008fe400078e020e */
[----:B------:R-:W2:Y:S04]  /*05e0*/  LDG.E R12, desc[UR4][R12.64] ;  /* 0x000000040c0c7981 */ /* 0x000ea8000c1e1900 */
[----:B------:R-:W2:Y:S02]  /*05f0*/  LDG.E R15, desc[UR4][R14.64+-0x4] ;  /* 0xfffffc040e0f7981 */ /* 0x000ea4000c1e1900 */
[----:B--2---:R-:W-:-:S13]  /*0600*/  ISETP.GT.AND P0, PT, R12, R15, PT ;  /* 0x0000000f0c00720c */ /* 0x004fda0003f04270 */
[----:B------:R-:W-:Y:S05]  /*0610*/  @P0 BREAK.RELIABLE B0 ;  /* 0x0000000000000942 */ /* 0x000fea0003800100 */
[----:B------:R-:W-:Y:S05]  /*0620*/  @P0 BRA `(.L_x_6) ;  /* 0x00000000000c0947 */ /* 0x000fea0003800000 */
.L_x_5:
[----:B------:R-:W-:Y:S05]  /*0630*/  BSYNC.RELIABLE B0 ;  /* 0x0000000000007941 */ /* 0x000fea0003800100 */
.L_x_4:
[----:B------:R-:W-:Y:S01]  /*0640*/  VIADD R10, R8, 0x1 ;  /* 0x00000001080a7836 */ /* 0x000fe20000000000 */
[----:B------:R-:W-:Y:S06]  /*0650*/  BRA `(.L_x_7) ;  /* 0xfffffffc00987947 */ /* 0x000fec000383ffff */
.L_x_6:
[----:B------:R-:W-:Y:S05]  /*0660*/  BSYNC.RECONVERGENT B2 ;  /* 0x0000000000027941 */ /* 0x000fea0003800200 */
.L_x_3:
[----:B------:R-:W-:-:S04]  /*0670*/  ISETP.NE.AND P0, PT, R8, RZ, PT ;  /* 0x000000ff0800720c */ /* 0x000fc80003f05270 */
[----:B------:R-:W-:-:S13]  /*0680*/  ISETP.EQ.OR P0, PT, R9, 0x2, !P0 ;  /* 0x000000020900780c */ /* 0x000fda0004702670 */
[----:B------:R-:W-:Y:S05]  /*0690*/  @P0 BRA `(.L_x_8) ;  /* 0x0000000000280947 */ /* 0x000fea0003800000 */
[----:B------:R-:W2:Y:S04]  /*06a0*/  LDG.E.64 R14, desc[UR4][R4.64] ;  /* 0x00000004040e7981 */ /* 0x000ea8000c1e1b00 */
[----:B------:R-:W3:Y:S01]  /*06b0*/  LDG.E.64 R12, desc[UR4][R2.64] ;  /* 0x00000004020c7981 */ /* 0x000ee2000c1e1b00 */
[----:B------:R-:W-:Y:S01]  /*06c0*/  IADD3 R11, PT, PT, R8, -0x1, RZ ;  /* 0xffffffff080b7810 */ /* 0x000fe20007ffe0ff */
[----:B--2---:R-:W-:-:S04]  /*06d0*/  IMAD.WIDE R14, R9, 0x4, R14 ;  /* 0x00000004090e7825 */ /* 0x004fc800078e020e */
[----:B---3--:R-:W-:Y:S02]  /*06e0*/  IMAD.WIDE.U32 R12, R11, 0x4, R12 ;  /* 0x000000040b0c7825 */ /* 0x008fe400078e000c */
[----:B------:R-:W2:Y:S04]  /*06f0*/  LDG.E R15, desc[UR4][R14.64] ;  /* 0x000000040e0f7981 */ /* 0x000ea8000c1e1900 */
[----:B------:R-:W2:Y:S02]  /*0700*/  LDG.E R12, desc[UR4][R12.64] ;  /* 0x000000040c0c7981 */ /* 0x000ea4000c1e1900 */
[----:B--2---:R-:W-:-:S13]  /*0710*/  ISETP.GT.AND P0, PT, R12, R15, PT ;  /* 0x0000000f0c00720c */ /* 0x004fda0003f04270 */
[----:B------:R-:W-:Y:S01]  /*0720*/  @P0 VIADD R16, R9, 0x1 ;  /* 0x0000000109100836 */ /* 0x000fe20000000000 */
[----:B------:R-:W-:Y:S06]  /*0730*/  @P0 BRA `(.L_x_9) ;  /* 0xfffffffc005c0947 */ /* 0x000fec000383ffff */
.L_x_8:
[----:B------:R-:W-:Y:S05]  /*0740*/  BSYNC.RECONVERGENT B1 ;  /* 0x0000000000017941 */ /* 0x000fea0003800200 */
.L_x_2:
[----:B------:R-:W-:Y:S05]  /*0750*/  WARPSYNC.ALL ;  /* 0x0000000000007948 */ /* 0x000fea0003800000 */
[----:B------:R-:W-:Y:S01]  /*0760*/  ISETP.GE.U32.AND P0, PT, R8, 0x2, PT ;  /* 0x000000020800780c */ /* 0x000fe20003f06070 */
[----:B------:R-:W-:-:S12]  /*0770*/  BSSY.RECONVERGENT B1, `(.L_x_10) ;  /* 0x0000019000017945 */ /* 0x000fd80003800200 */
[----:B------:R-:W-:Y:S05]  /*0780*/  @!P0 BRA `(.L_x_11) ;  /* 0x0000000000088947 */ /* 0x000fea0003800000 */
[----:B------:R-:W5:Y:S01]  /*0790*/  LDG.E.64 R4, desc[UR4][R4.64] ;  /* 0x0000000404047981 */ /* 0x000f62000c1e1b00 */
[----:B------:R-:W-:Y:S05]  /*07a0*/  BRA `(.L_x_12) ;  /* 0x0000000000547947 */ /* 0x000fea0003800000 */
.L_x_11:
[----:B------:R-:W5:Y:S01]  /*07b0*/  LDG.E.64 R2, desc[UR4][R2.64] ;  /* 0x0000000402027981 */ /* 0x000f62000c1e1b00 */
[----:B------:R-:W-:-:S13]  /*07c0*/  ISETP.NE.AND P0, PT, R9, 0x2, PT ;  /* 0x000000020900780c */ /* 0x000fda0003f05270 */
[----:B------:R-:W-:Y:S05]  /*07d0*/  @P0 BRA `(.L_x_13) ;  /* 0x00000000000c0947 */ /* 0x000fea0003800000 */
[----:B-----5:R-:W-:-:S06]  /*07e0*/  IMAD.WIDE.U32 R8, R8, 0x4, R2 ;  /* 0x0000000408087825 */ /* 0x020fcc00078e0002 */
[----:B------:R0:W5:Y:S01]  /*07f0*/  LDG.E R9, desc[UR4][R8.64] ;  /* 0x0000000408097981 */ /* 0x000162000c1e1900 */
[----:B------:R-:W-:Y:S05]  /*0800*/  BRA `(.L_x_14) ;  /* 0x0000000000207947 */ /* 0x000fea0003800000 */
.L_x_13:
[----:B------:R-:W2:Y:S01]  /*0810*/  LDG.E.64 R4, desc[UR4][R4.64] ;  /* 0x0000000404047981 */ /* 0x000ea2000c1e1b00 */
[----:B-----5:R-:W-:-:S06]  /*0820*/  IMAD.WIDE.U32 R2, R8, 0x4, R2 ;  /* 0x0000000408027825 */ /* 0x020fcc00078e0002 */
[----:B------:R-:W3:Y:S01]  /*0830*/  LDG.E R2, desc[UR4][R2.64] ;  /* 0x0000000402027981 */ /* 0x000ee2000c1e1900 */
[----:B--2---:R-:W-:-:S06]  /*0840*/  IMAD.WIDE R10, R9, 0x4, R4 ;  /* 0x00000004090a7825 */ /* 0x004fcc00078e0204 */
[----:B------:R-:W3:Y:S02]  /*0850*/  LDG.E R11, desc[UR4][R10.64] ;  /* 0x000000040a0b7981 */ /* 0x000ee4000c1e1900 */
[----:B---3--:R-:W-:-:S13]  /*0860*/  ISETP.GT.AND P0, PT, R2, R11, PT ;  /* 0x0000000b0200720c */ /* 0x008fda0003f04270 */
[----:B------:R-:W-:Y:S05]  /*0870*/  @P0 BRA `(.L_x_12) ;  /* 0x0000000000200947 */ /* 0x000fea0003800000 */
[----:B------:R-:W-:-:S07]  /*0880*/  IMAD.MOV.U32 R9, RZ, RZ, R2 ;  /* 0x000000ffff097224 */ /* 0x000fce00078e0002 */
.L_x_14:
[----:B------:R-:W1:Y:S02]  /*0890*/  LDCU.64 UR6, c[0x0][0x390] ;  /* 0x00007200ff0677ac */ /* 0x000e640008000a00 */
[----:B-1----:R-:W-:-:S04]  /*08a0*/  IADD3 R4, P0, PT, R7, UR6, RZ ;  /* 0x0000000607047c10 */ /* 0x002fc8000ff1e0ff */
[----:B------:R-:W-:-:S05]  /*08b0*/  IADD3.X R5, PT, PT, R6, UR7, RZ, P0, !PT ;  /* 0x0000000706057c10 */ /* 0x000fca00087fe4ff */
[----:B------:R-:W2:Y:S02]  /*08c0*/  LDG.E.64 R2, desc[UR4][R4.64] ;  /* 0x0000000404027981 */ /* 0x000ea4000c1e1b00 */
[----:B--2---:R-:W-:-:S05]  /*08d0*/  IMAD.WIDE.U32 R2, R0, 0x4, R2 ;  /* 0x0000000400027825 */ /* 0x004fca00078e0002 */
[----:B-----5:R-:W-:Y:S01]  /*08e0*/  STG.E desc[UR4][R2.64], R9 ;  /* 0x0000000902007986 */ /* 0x020fe2000c101904 */
[----:B------:R-:W-:Y:S05]  /*08f0*/  EXIT ;  /* 0x000000000000794d */ /* 0x000fea0003800000 */
.L_x_12:
[----:B------:R-:W-:Y:S05]  /*0900*/  BSYNC.RECONVERGENT B1 ;  /* 0x0000000000017941 */ /* 0x000fea0003800200 */
.L_x_10:
[----:B------:R-:W0:Y:S01]  /*0910*/  LDCU.64 UR6, c[0x0][0x390] ;  /* 0x00007200ff0677ac */ /* 0x000e220008000a00 */
[----:B-----5:R-:W-:-:S06]  /*0920*/  IMAD.WIDE R4, R9, 0x4, R4 ;  /* 0x0000000409047825 */ /* 0x020fcc00078e0204 */
[----:B------:R-:W2:Y:S01]  /*0930*/  LDG.E R5, desc[UR4][R4.64] ;  /* 0x0000000404057981 */ /* 0x000ea2000c1e1900 */
[----:B0-----:R-:W-:-:S04]  /*0940*/  IADD3 R10, P0, PT, R7, UR6, RZ ;  /* 0x00000006070a7c10 */ /* 0x001fc8000ff1e0ff */
[----:B------:R-:W-:-:S05]  /*0950*/  IADD3.X R11, PT, PT, R6, UR7, RZ, P0, !PT ;  /* 0x00000007060b7c10 */ /* 0x000fca00087fe4ff */
[----:B------:R-:W3:Y:S02]  /*0960*/  LDG.E.64 R2, desc[UR4][R10.64] ;  /* 0x000000040a027981 */ /* 0x000ee4000c1e1b00 */
[----:B---3--:R-:W-:-:S05]  /*0970*/  IMAD.WIDE.U32 R2, R0, 0x4, R2 ;  /* 0x0000000400027825 */ /* 0x008fca00078e0002 */
[----:B--2---:R-:W-:Y:S01]  /*0980*/  STG.E desc[UR4][R2.64], R5 ;  /* 0x0000000502007986 */ /* 0x004fe2000c101904 */
[----:B------:R-:W-:Y:S05]  /*0990*/  EXIT ;  /* 0x000000000000794d */ /* 0x000fea0003800000 */
        .weak           $__internal_0_$__cuda_sm20_div_u64
        .type           $__internal_0_$__cuda_sm20_div_u64,@function
        .size           $__internal_0_$__cuda_sm20_div_u64,(.L_x_16 - $__internal_0_$__cuda_sm20_div_u64)
$__internal_0_$__cuda_sm20_div_u64:
[----:B------:R-:W0:Y:S02]  /*09a0*/  LDCU UR4, c[0x0][0x39c] ;  /* 0x00007380ff0477ac */ /* 0x000e240008000800 */
[----:B0-----:R-:W0:Y:S08]  /*09b0*/  I2F.U64.RP R3, UR4 ;  /* 0x0000000400037d12 */ /* 0x001e300008309000 */
[----:B0-----:R-:W0:Y:S02]  /*09c0*/  MUFU.RCP R3, R3 ;  /* 0x0000000300037308 */ /* 0x001e240000001000 */
[----:B0-----:R-:W-:-:S06]  /*09d0*/  VIADD R6, R3, 0x1ffffffe ;  /* 0x1ffffffe03067836 */ /* 0x001fcc0000000000 */
[----:B------:R-:W0:Y:S02]  /*09e0*/  F2I.U64.TRUNC R6, R6 ;  /* 0x0000000600067311 */ /* 0x000e24000020d800 */
[----:B0-----:R-:W-:-:S04]  /*09f0*/  IMAD.WIDE.U32 R8, R6, UR4, RZ ;  /* 0x0000000406087c25 */ /* 0x001fc8000f8e00ff */
[C---:B------:R-:W-:Y:S01]  /*0a00*/  IMAD R5, R6.reuse, UR5, R9 ;  /* 0x0000000506057c24 */ /* 0x040fe2000f8e0209 */
[----:B------:R-:W-:Y:S01]  /*0a10*/  IADD3 R11, P0, PT, RZ, -R8, RZ ;  /* 0x80000008ff0b7210 */ /* 0x000fe20007f1e0ff */
[----:B------:R-:W-:Y:S02]  /*0a20*/  IMAD.MOV.U32 R9, RZ, RZ, R6 ;  /* 0x000000ffff097224 */ /* 0x000fe400078e0006 */
[----:B------:R-:W-:Y:S02]  /*0a30*/  IMAD R5, R7, UR4, R5 ;  /* 0x0000000407057c24 */ /* 0x000fe4000f8e0205 */
[----:B------:R-:W-:-:S03]  /*0a40*/  IMAD.HI.U32 R8, R6, R11, RZ ;  /* 0x0000000b06087227 */ /* 0x000fc600078e00ff */
[----:B------:R-:W-:-:S05]  /*0a50*/  IADD3.X R5, PT, PT, RZ, ~R5, RZ, P0, !PT ;  /* 0x80000005ff057210 */ /* 0x000fca00007fe4ff */
[----:B------:R-:W-:-:S04]  /*0a60*/  IMAD.WIDE.U32 R8, P0, R6, R5, R8 ;  /* 0x0000000506087225 */ /* 0x000fc80007800008 */
[C---:B------:R-:W-:Y:S02]  /*0a70*/  IMAD R13, R7.reuse, R5, RZ ;  /* 0x00000005070d7224 */ /* 0x040fe400078e02ff */
[----:B------:R-:W-:-:S04]  /*0a80*/  IMAD.HI.U32 R8, P1, R7, R11, R8 ;  /* 0x0000000b07087227 */ /* 0x000fc80007820008 */
[----:B------:R-:W-:Y:S01]  /*0a90*/  IMAD.HI.U32 R3, R7, R5, RZ ;  /* 0x0000000507037227 */ /* 0x000fe200078e00ff */
[----:B------:R-:W-:-:S03]  /*0aa0*/  IADD3 R9, P2, PT, R13, R8, RZ ;  /* 0x000000080d097210 */ /* 0x000fc60007f5e0ff */
[----:B------:R-:W-:Y:S02]  /*0ab0*/  IMAD.X R3, R3, 0x1, R7, P0 ;  /* 0x0000000103037824 */ /* 0x000fe400000e0607 */
[----:B------:R-:W-:-:S03]  /*0ac0*/  IMAD.WIDE.U32 R6, R9, UR4, RZ ;  /* 0x0000000409067c25 */ /* 0x000fc6000f8e00ff */
[----:B------:R-:W-:Y:S01]  /*0ad0*/  IADD3.X R3, PT, PT, RZ, RZ, R3, P2, P1 ;  /* 0x000000ffff037210 */ /* 0x000fe200017e2403 */
[----:B------:R-:W-:Y:S01]  /*0ae0*/  IMAD R8, R9, UR5, R7 ;  /* 0x0000000509087c24 */ /* 0x000fe2000f8e0207 */
[----:B------:R-:W-:-:S03]  /*0af0*/  IADD3 R7, P0, PT, RZ, -R6, RZ ;  /* 0x80000006ff077210 */ /* 0x000fc60007f1e0ff */
[----:B------:R-:W-:Y:S02]  /*0b00*/  IMAD R5, R3, UR4, R8 ;  /* 0x0000000403057c24 */ /* 0x000fe4000f8e0208 */
[----:B------:R-:W-:-:S04]  /*0b10*/  IMAD.HI.U32 R8, R9, R7, RZ ;  /* 0x0000000709087227 */ /* 0x000fc800078e00ff */
[----:B------:R-:W-:-:S04]  /*0b20*/  IMAD.X R6, RZ, RZ, ~R5, P0 ;  /* 0x000000ffff067224 */ /* 0x000fc800000e0e05 */
[----:B------:R-:W-:-:S04]  /*0b30*/  IMAD.WIDE.U32 R8, P0, R9, R6, R8 ;  /* 0x0000000609087225 */ /* 0x000fc80007800008 */
[C---:B------:R-:W-:Y:S02]  /*0b40*/  IMAD R10, R3.reuse, R6, RZ ;  /* 0x00000006030a7224 */ /* 0x040fe400078e02ff */
[----:B------:R-:W-:-:S04]  /*0b50*/  IMAD.HI.U32 R5, P1, R3, R7, R8 ;  /* 0x0000000703057227 */ /* 0x000fc80007820008 */
[----:B------:R-:W-:Y:S01]  /*0b60*/  IMAD.HI.U32 R8, R3, R6, RZ ;  /* 0x0000000603087227 */ /* 0x000fe200078e00ff */
[----:B------:R-:W-:-:S03]  /*0b70*/  IADD3 R5, P2, PT, R10, R5, RZ ;  /* 0x000000050a057210 */ /* 0x000fc60007f5e0ff */
[----:B------:R-:W-:Y:S01]  /*0b80*/  IMAD.MOV.U32 R7, RZ, RZ, RZ ;  /* 0x000000ffff077224 */ /* 0x000fe200078e00ff */
[----:B------:R-:W-:Y:S01]  /*0b90*/  IADD3.X R3, PT, PT, R8, R3, RZ, P0, !PT ;  /* 0x0000000308037210 */ /* 0x000fe200007fe4ff */
[----:B------:R-:W-:-:S03]  /*0ba0*/  IMAD.HI.U32 R6, R5, R2, RZ ;  /* 0x0000000205067227 */ /* 0x000fc600078e00ff */
[----:B------:R-:W-:Y:S01]  /*0bb0*/  IADD3.X R3, PT, PT, RZ, RZ, R3, P2, P1 ;  /* 0x000000ffff037210 */ /* 0x000fe200017e2403 */
[----:B------:R-:W-:-:S04]  /*0bc0*/  IMAD.WIDE.U32 R6, RZ, R5, R6 ;  /* 0x00000005ff067225 */ /* 0x000fc800078e0006 */
[----:B------:R-:W-:-:S05]  /*0bd0*/  IMAD.HI.U32 R3, P0, R3, R2, R6 ;  /* 0x0000000203037227 */ /* 0x000fca0007800006 */
[----:B------:R-:W-:Y:S01]  /*0be0*/  IADD3 R5, P1, PT, RZ, R3, RZ ;  /* 0x00000003ff057210 */ /* 0x000fe20007f3e0ff */
[----:B------:R-:W-:-:S04]  /*0bf0*/  IMAD.X R3, RZ, RZ, RZ, P0 ;  /* 0x000000ffff037224 */ /* 0x000fc800000e06ff */
[----:B------:R-:W-:Y:S01]  /*0c00*/  IMAD.WIDE.U32 R6, R5, UR4, RZ ;  /* 0x0000000405067c25 */ /* 0x000fe2000f8e00ff */
[----:B------:R-:W-:-:S03]  /*0c10*/  IADD3.X R3, PT, PT, RZ, R3, RZ, P1, !PT ;  /* 0x00000003ff037210 */ /* 0x000fc60000ffe4ff */
[----:B------:R-:W-:Y:S01]  /*0c20*/  IMAD R8, R5, UR5, R7 ;  /* 0x0000000505087c24 */ /* 0x000fe2000f8e0207 */
[----:B------:R-:W-:-:S03]  /*0c30*/  IADD3 R10, P1, PT, -R6, R2, RZ ;  /* 0x00000002060a7210 */ /* 0x000fc60007f3e1ff */
[----:B------:R-:W-:Y:S01]  /*0c40*/  IMAD R8, R3, UR4, R8 ;  /* 0x0000000403087c24 */ /* 0x000fe2000f8e0208 */
[C---:B------:R-:W-:Y:S02]  /*0c50*/  ISETP.GE.U32.AND P0, PT, R10.reuse, UR4, PT ;  /* 0x000000040a007c0c */ /* 0x040fe4000bf06070 */
[----:B------:R-:W-:Y:S01]  /*0c60*/  IADD3 R7, P2, PT, R10, -UR4, RZ ;  /* 0x800000040a077c10 */ /* 0x000fe2000ff5e0ff */
[----:B------:R-:W-:Y:S01]  /*0c70*/  IMAD.X R9, RZ, RZ, ~R8, P1 ;  /* 0x000000ffff097224 */ /* 0x000fe200008e0e08 */
[----:B------:R-:W-:-:S04]  /*0c80*/  IADD3 R2, P1, PT, R5, 0x1, RZ ;  /* 0x0000000105027810 */ /* 0x000fc80007f3e0ff */
[C---:B------:R-:W-:Y:S01]  /*0c90*/  ISETP.GE.U32.AND.EX P0, PT, R9.reuse, UR5, PT, P0 ;  /* 0x0000000509007c0c */ /* 0x040fe2000bf06100 */
[----:B------:R-:W-:Y:S01]  /*0ca0*/  IMAD.X R6, RZ, RZ, R3, P1 ;  /* 0x000000ffff067224 */ /* 0x000fe200008e0603 */
[----:B------:R-:W-:Y:S02]  /*0cb0*/  IADD3.X R8, PT, PT, R9, ~UR5, RZ, P2, !PT ;  /* 0x8000000509087c10 */ /* 0x000fe400097fe4ff */
[----:B------:R-:W-:Y:S02]  /*0cc0*/  SEL R7, R7, R10, P0 ;  /* 0x0000000a07077207 */ /* 0x000fe40000000000 */
[----:B------:R-:W-:Y:S02]  /*0cd0*/  SEL R5, R2, R5, P0 ;  /* 0x0000000502057207 */ /* 0x000fe40000000000 */
[----:B------:R-:W-:Y:S02]  /*0ce0*/  SEL R8, R8, R9, P0 ;  /* 0x0000000908087207 */ /* 0x000fe40000000000 */
[----:B------:R-:W-:-:S02]  /*0cf0*/  SEL R6, R6, R3, P0 ;  /* 0x0000000306067207 */ /* 0x000fc40000000000 */
[----:B------:R-:W-:Y:S02]  /*0d00*/  ISETP.GE.U32.AND P0, PT, R7, UR4, PT ;  /* 0x0000000407007c0c */ /* 0x000fe4000bf06070 */
[----:B------:R-:W-:Y:S02]  /*0d10*/  IADD3 R2, P2, PT, R5, 0x1, RZ ;  /* 0x0000000105027810 */ /* 0x000fe40007f5e0ff */
[----:B------:R-:W-:Y:S02]  /*0d20*/  ISETP.GE.U32.AND.EX P0, PT, R8, UR5, PT, P0 ;  /* 0x0000000508007c0c */ /* 0x000fe4000bf06100 */
[----:B------:R-:W-:Y:S02]  /*0d30*/  ISETP.NE.U32.AND P1, PT, RZ, UR4, PT ;  /* 0x00000004ff007c0c */ /* 0x000fe4000bf25070 */
[----:B------:R-:W-:Y:S02]  /*0d40*/  IADD3.X R3, PT, PT, RZ, R6, RZ, P2, !PT ;  /* 0x00000006ff037210 */ /* 0x000fe400017fe4ff */
[----:B------:R-:W-:Y:S01]  /*0d50*/  SEL R2, R2, R5, P0 ;  /* 0x0000000502027207 */ /* 0x000fe20000000000 */
[----:B------:R-:W-:Y:S01]  /*0d60*/  IMAD.MOV.U32 R5, RZ, RZ, 0x0 ;  /* 0x00000000ff057424 */ /* 0x000fe200078e00ff */
[----:B------:R-:W-:-:S02]  /*0d70*/  ISETP.NE.AND.EX P1, PT, RZ, UR5, PT, P1 ;  /* 0x00000005ff007c0c */ /* 0x000fc4000bf25310 */
[----:B------:R-:W-:Y:S02]  /*0d80*/  SEL R3, R3, R6, P0 ;  /* 0x0000000603037207 */ /* 0x000fe40000000000 */
[----:B------:R-:W-:Y:S02]  /*0d90*/  SEL R2, R2, 0xffffffff, P1 ;  /* 0xffffffff02027807 */ /* 0x000fe40000800000 */
[----:B------:R-:W-:Y:S01]  /*0da0*/  SEL R3, R3, 0xffffffff, P1 ;  /* 0xffffffff03037807 */ /* 0x000fe20000800000 */
[----:B------:R-:W-:Y:S06]  /*0db0*/  RET.REL.NODEC R4 `(_Z17mergeSmallBatch_kPPiS0_S0_ii) ;  /* 0xfffffff004907950 */ /* 0x000fec0003c3ffff */
.L_x_15:
[----:B------:R-:W-:-:S00]  /*0dc0*/  BRA `(.L_x_15) ;  /* 0xfffffffc00fc7947 */ /* 0x000fc0000383ffff */
[----:B------:R-:W-:-:S00]  /*0dd0*/  NOP ;  /* 0x0000000000007918 */ /* 0x000fc00000000000 */
        /* <DEDUP_REMOVED lines=10> */
.L_x_16:


//--------------------- .nv.shared.reserved.0     --------------------------
	.section	.nv.shared.reserved.0,"aw",@nobits
	.weak		__nv_reservedSMEM_offset_0_alias
	.size		__nv_reservedSMEM_offset_0_alias, 0, 64
	.other		__nv_reservedSMEM_offset_0_alias,@"STO_CUDA_RESERVED_SHARED STV_DEFAULT"
__nv_reservedSMEM_offset_0_alias:
	.zero		0
	.zero		64


//--------------------- .nv.constant0._Z17mergeSmallBatch_kPPiS0_S0_ii --------------------------
	.section	.nv.constant0._Z17mergeSmallBatch_kPPiS0_S0_ii,"a",@progbits
	.sectionflags	@""
	.align	4
.nv.constant0._Z17mergeSmallBatch_kPPiS0_S0_ii:
	.zero		928


//--------------------- SYMBOLS --------------------------

	.type		.nv.reservedSmem.offset0,@object
	.size		.nv.reservedSmem.offset0,0x4
